	.headerflags	@"EF_CUDA_TEXMODE_UNIFIED EF_CUDA_64BIT_ADDRESS EF_CUDA_ACCELERATORS EF_CUDA_SM90 EF_CUDA_VIRTUAL_SM(EF_CUDA_SM90)"
	.elftype	@"ET_EXEC"


//--------------------- .nv.info                  --------------------------
	.section	.nv.info,"",@"SHT_CUDA_INFO"
	.align	4


	//----- nvinfo : EIATTR_REGCOUNT
	.align		4
        /*0000*/ 	.byte	0x04, 0x2f
        /*0002*/ 	.short	(.L_3 - .L_2)
	.align		4
.L_2:
        /*0004*/ 	.word	index@(triton_poi_fused__native_batch_norm_legit_no_training_add_relu_18)
        /*0008*/ 	.word	0x00000013


	//----- nvinfo : EIATTR_MIN_STACK_SIZE
	.align		4
.L_3:
        /*000c*/ 	.byte	0x04, 0x12
        /*000e*/ 	.short	(.L_5 - .L_4)
	.align		4
.L_4:
        /*0010*/ 	.word	index@(triton_poi_fused__native_batch_norm_legit_no_training_add_relu_18)
        /*0014*/ 	.word	0x00000000


	//----- nvinfo : EIATTR_FRAME_SIZE
	.align		4
.L_5:
        /*0018*/ 	.byte	0x04, 0x11
        /*001a*/ 	.short	(.L_7 - .L_6)
	.align		4
.L_6:
        /*001c*/ 	.word	index@(triton_poi_fused__native_batch_norm_legit_no_training_add_relu_18)
        /*0020*/ 	.word	0x00000000


	//----- nvinfo : EIATTR_MIN_STACK_SIZE
	.align		4
.L_7:
        /*0024*/ 	.byte	0x04, 0x12
        /*0026*/ 	.short	(.L_9 - .L_8)
	.align		4
.L_8:
        /*0028*/ 	.word	index@(triton_poi_fused__native_batch_norm_legit_no_training_add_relu_18)
        /*002c*/ 	.word	0x00000000
.L_9:


//--------------------- .nv.info.triton_poi_fused__native_batch_norm_legit_no_training_add_relu_18 --------------------------
	.section	.nv.info.triton_poi_fused__native_batch_norm_legit_no_training_add_relu_18,"",@"SHT_CUDA_INFO"
	.sectionflags	@""
	.align	4


	//----- nvinfo : EIATTR_CUDA_API_VERSION
	.align		4
        /*0000*/ 	.byte	0x04, 0x37
        /*0002*/ 	.short	(.L_11 - .L_10)
.L_10:
        /*0004*/ 	.word	0x0000007c


	//----- nvinfo : EIATTR_KPARAM_INFO
	.align		4
.L_11:
        /*0008*/ 	.byte	0x04, 0x17
        /*000a*/ 	.short	(.L_13 - .L_12)
.L_12:
        /*000c*/ 	.word	0x00000000
        /*0010*/ 	.short	0x0007
        /*0012*/ 	.short	0x0038
        /*0014*/ 	.byte	0x00, 0xf0, 0x11, 0x00


	//----- nvinfo : EIATTR_KPARAM_INFO
	.align		4
.L_13:
        /*0018*/ 	.byte	0x04, 0x17
        /*001a*/ 	.short	(.L_15 - .L_14)
.L_14:
        /*001c*/ 	.word	0x00000000
        /*0020*/ 	.short	0x0006
        /*0022*/ 	.short	0x0030
        /*0024*/ 	.byte	0x00, 0xf4, 0x21, 0x00


	//----- nvinfo : EIATTR_KPARAM_INFO
	.align		4
.L_15:
        /*0028*/ 	.byte	0x04, 0x17
        /*002a*/ 	.short	(.L_17 - .L_16)
.L_16:
        /*002c*/ 	.word	0x00000000
        /*0030*/ 	.short	0x0005
        /*0032*/ 	.short	0x0028
        /*0034*/ 	.byte	0x00, 0xf4, 0x21, 0x00


	//----- nvinfo : EIATTR_KPARAM_INFO
	.align		4
.L_17:
        /*0038*/ 	.byte	0x04, 0x17
        /*003a*/ 	.short	(.L_19 - .L_18)
.L_18:
        /*003c*/ 	.word	0x00000000
        /*0040*/ 	.short	0x0004
        /*0042*/ 	.short	0x0020
        /*0044*/ 	.byte	0x00, 0xf4, 0x21, 0x00


	//----- nvinfo : EIATTR_KPARAM_INFO
	.align		4
.L_19:
        /*0048*/ 	.byte	0x04, 0x17
        /*004a*/ 	.short	(.L_21 - .L_20)
.L_20:
        /*004c*/ 	.word	0x00000000
        /*0050*/ 	.short	0x0003
        /*0052*/ 	.short	0x0018
        /*0054*/ 	.byte	0x00, 0xf4, 0x21, 0x00


	//----- nvinfo : EIATTR_KPARAM_INFO
	.align		4
.L_21:
        /*0058*/ 	.byte	0x04, 0x17
        /*005a*/ 	.short	(.L_23 - .L_22)
.L_22:
        /*005c*/ 	.word	0x00000000
        /*0060*/ 	.short	0x0002
        /*0062*/ 	.short	0x0010
        /*0064*/ 	.byte	0x00, 0xf4, 0x21, 0x00


	//----- nvinfo : EIATTR_KPARAM_INFO
	.align		4
.L_23:
        /*0068*/ 	.byte	0x04, 0x17
        /*006a*/ 	.short	(.L_25 - .L_24)
.L_24:
        /*006c*/ 	.word	0x00000000
        /*0070*/ 	.short	0x0001
        /*0072*/ 	.short	0x0008
        /*0074*/ 	.byte	0x00, 0xf4, 0x21, 0x00


	//----- nvinfo : EIATTR_KPARAM_INFO
	.align		4
.L_25:
        /*0078*/ 	.byte	0x04, 0x17
        /*007a*/ 	.short	(.L_27 - .L_26)
.L_26:
        /*007c*/ 	.word	0x00000000
        /*0080*/ 	.short	0x0000
        /*0082*/ 	.short	0x0000
        /*0084*/ 	.byte	0x00, 0xf4, 0x21, 0x00


	//----- nvinfo : EIATTR_SPARSE_MMA_MASK
	.align		4
.L_27:
        /*0088*/ 	.byte	0x03, 0x50
        /*008a*/ 	.short	0x0000


	//----- nvinfo : EIATTR_MAXREG_COUNT
	.align		4
        /*008c*/ 	.byte	0x03, 0x1b
        /*008e*/ 	.short	0x00ff


	//----- nvinfo : EIATTR_EXIT_INSTR_OFFSETS
	.align		4
        /*0090*/ 	.byte	0x04, 0x1c
        /*0092*/ 	.short	(.L_29 - .L_28)


	//   ....[0]....
.L_28:
        /*0094*/ 	.word	0x00000340


	//----- nvinfo : EIATTR_REQNTID
	.align		4
.L_29:
        /*0098*/ 	.byte	0x04, 0x10
        /*009a*/ 	.short	(.L_31 - .L_30)
.L_30:
        /*009c*/ 	.word	0x00000080
        /*00a0*/ 	.word	0x00000001
        /*00a4*/ 	.word	0x00000001


	//----- nvinfo : EIATTR_CBANK_PARAM_SIZE
	.align		4
.L_31:
        /*00a8*/ 	.byte	0x03, 0x19
        /*00aa*/ 	.short	0x003c


	//----- nvinfo : EIATTR_PARAM_CBANK
	.align		4
        /*00ac*/ 	.byte	0x04, 0x0a
        /*00ae*/ 	.short	(.L_33 - .L_32)
	.align		4
.L_32:
        /*00b0*/ 	.word	index@(.nv.constant0.triton_poi_fused__native_batch_norm_legit_no_training_add_relu_18)
        /*00b4*/ 	.short	0x0210
        /*00b6*/ 	.short	0x003c


	//----- nvinfo : EIATTR_SW_WAR
	.align		4
.L_33:
        /*00b8*/ 	.byte	0x04, 0x36
        /*00ba*/ 	.short	(.L_35 - .L_34)
.L_34:
        /*00bc*/ 	.word	0x00000008
.L_35:


//--------------------- .nv.callgraph             --------------------------
	.section	.nv.callgraph,"",@"SHT_CUDA_CALLGRAPH"
	.align	4
	.sectionentsize	8
	.align		4
        /*0000*/ 	.word	0x00000000
	.align		4
        /*0004*/ 	.word	0xffffffff
	.align		4
        /*0008*/ 	.word	0x00000000
	.align		4
        /*000c*/ 	.word	0xfffffffe
	.align		4
        /*0010*/ 	.word	0x00000000
	.align		4
        /*0014*/ 	.word	0xfffffffd
	.align		4
        /*0018*/ 	.word	0x00000000
	.align		4
        /*001c*/ 	.word	0xfffffffc


//--------------------- .nv.constant4             --------------------------
	.section	.nv.constant4,"a",@progbits
	.align	8
	.align		8
.nv.constant4:
        /*0000*/ 	.dword	_$_str
	.align		8
        /*0008*/ 	.dword	_$_str_$_2


//--------------------- .text.triton_poi_fused__native_batch_norm_legit_no_training_add_relu_18 --------------------------
	.section	.text.triton_poi_fused__native_batch_norm_legit_no_training_add_relu_18,"ax",@progbits
	.align	128
        .global         triton_poi_fused__native_batch_norm_legit_no_training_add_relu_18
        .type           triton_poi_fused__native_batch_norm_legit_no_training_add_relu_18,@function
        .size           triton_poi_fused__native_batch_norm_legit_no_training_add_relu_18,(.L_x_1 - triton_poi_fused__native_batch_norm_legit_no_training_add_relu_18)
        .other          triton_poi_fused__native_batch_norm_legit_no_training_add_relu_18,@"STO_CUDA_ENTRY STV_DEFAULT"
triton_poi_fused__native_batch_norm_legit_no_training_add_relu_18:
.text.triton_poi_fused__native_batch_norm_legit_no_training_add_relu_18:
[----:B------:R-:W-:Y:S01]  /*0000*/  LDC R1, c[0x0][0x28] ;  /* 0x00000a00ff017b82 */ /* 0x000fe20000000800 */
[----:B------:R-:W1:Y:S07]  /*0010*/  S2R R0, SR_TID.X ;  /* 0x0000000000007919 */ /* 0x000e6e0000002100 */
[----:B------:R-:W2:Y:S01]  /*0020*/  LDC.64 R8, c[0x0][0x220] ;  /* 0x00008800ff087b82 */ /* 0x000ea20000000a00 */
[----:B------:R-:W-:Y:S01]  /*0030*/  ULDC.64 UR4, c[0x0][0x208] ;  /* 0x0000820000047ab9 */ /* 0x000fe20000000a00 */
[----:B------:R-:W3:Y:S06]  /*0040*/  S2R R3, SR_CTAID.X ;  /* 0x0000000000037919 */ /* 0x000eec0000002500 */
[----:B------:R-:W4:Y:S08]  /*0050*/  LDC.64 R6, c[0x0][0x218] ;  /* 0x00008600ff067b82 */ /* 0x000f300000000a00 */
[----:B------:R-:W5:Y:S08]  /*0060*/  LDC.64 R4, c[0x0][0x210] ;  /* 0x00008400ff047b82 */ /* 0x000f700000000a00 */
[----:B------:R-:W5:Y:S01]  /*0070*/  LDC.64 R10, c[0x0][0x228] ;  /* 0x00008a00ff0a7b82 */ /* 0x000f620000000a00 */
[----:B-1----:R-:W-:-:S07]  /*0080*/  LOP3.LUT R0, R0, 0x7f, RZ, 0xc0, !PT ;  /* 0x0000007f00007812 */ /* 0x002fce00078ec0ff */
[----:B------:R-:W1:Y:S01]  /*0090*/  LDC.64 R12, c[0x0][0x230] ;  /* 0x00008c00ff0c7b82 */ /* 0x000e620000000a00 */
[----:B---3--:R-:W-:Y:S02]  /*00a0*/  SHF.R.S32.HI R2, RZ, 0x18, R3 ;  /* 0x00000018ff027819 */ /* 0x008fe40000011403 */
[----:B------:R-:W-:Y:S02]  /*00b0*/  LEA R0, R3, R0, 0x7 ;  /* 0x0000000003007211 */ /* 0x000fe400078e38ff */
[----:B------:R-:W-:-:S04]  /*00c0*/  SGXT R3, R2, 0x1 ;  /* 0x000000010203781a */ /* 0x000fc80000000200 */
[----:B------:R-:W-:-:S04]  /*00d0*/  LEA.HI R3, R3, R0, RZ, 0x4 ;  /* 0x0000000003037211 */ /* 0x000fc800078f20ff */
[--C-:B------:R-:W-:Y:S02]  /*00e0*/  SHF.R.S32.HI R2, RZ, 0x4, R3.reuse ;  /* 0x00000004ff027819 */ /* 0x100fe40000011403 */
[----:B------:R-:W-:-:S04]  /*00f0*/  SHF.R.S32.HI R3, RZ, 0x1f, R3 ;  /* 0x0000001fff037819 */ /* 0x000fc80000011403 */
[----:B------:R-:W-:-:S04]  /*0100*/  LEA.HI R3, R3, R2, RZ, 0x6 ;  /* 0x0000000203037211 */ /* 0x000fc800078f30ff */
[----:B------:R-:W-:-:S04]  /*0110*/  LOP3.LUT R3, R3, 0xffffffc0, RZ, 0xc0, !PT ;  /* 0xffffffc003037812 */ /* 0x000fc800078ec0ff */
[----:B------:R-:W-:Y:S02]  /*0120*/  IADD3 R15, R2, -R3, RZ ;  /* 0x80000003020f7210 */ /* 0x000fe40007ffe0ff */
[----:B------:R-:W3:Y:S03]  /*0130*/  LDC.64 R2, c[0x0][0x238] ;  /* 0x00008e00ff027b82 */ /* 0x000ee60000000a00 */
[----:B--2---:R-:W-:-:S05]  /*0140*/  IMAD.WIDE R8, R15, 0x4, R8 ;  /* 0x000000040f087825 */ /* 0x004fca00078e0208 */
[----:B------:R1:W2:Y:S01]  /*0150*/  LDG.E.EL R16, desc[UR4][R8.64] ;  /* 0x0000000408107981 */ /* 0x0002a2000c2e1900 */
[----:B----4-:R-:W-:-:S04]  /*0160*/  IMAD.WIDE R6, R15, 0x4, R6 ;  /* 0x000000040f067825 */ /* 0x010fc800078e0206 */
[C---:B-----5:R-:W-:Y:S02]  /*0170*/  IMAD.WIDE R4, R0.reuse, 0x4, R4 ;  /* 0x0000000400047825 */ /* 0x060fe400078e0204 */
[----:B------:R-:W4:Y:S02]  /*0180*/  LDG.E.EL R7, desc[UR4][R6.64] ;  /* 0x0000000406077981 */ /* 0x000f24000c2e1900 */
[C---:B0-----:R-:W-:Y:S02]  /*0190*/  IMAD.WIDE R10, R15.reuse, 0x4, R10 ;  /* 0x000000040f0a7825 */ /* 0x041fe400078e020a */
[----:B------:R0:W4:Y:S02]  /*01a0*/  LDG.E R14, desc[UR4][R4.64] ;  /* 0x00000004040e7981 */ /* 0x000124000c1e1900 */
[----:B-1----:R-:W-:Y:S02]  /*01b0*/  IMAD.WIDE R8, R15, 0x4, R12 ;  /* 0x000000040f087825 */ /* 0x002fe400078e020c */
[----:B------:R1:W5:Y:S02]  /*01c0*/  LDG.E.EL R10, desc[UR4][R10.64] ;  /* 0x000000040a0a7981 */ /* 0x000364000c2e1900 */
[----:B---3--:R-:W-:-:S02]  /*01d0*/  IMAD.WIDE R2, R0, 0x4, R2 ;  /* 0x0000000400027825 */ /* 0x008fc400078e0202 */
[----:B------:R-:W5:Y:S01]  /*01e0*/  LDG.E.EL R9, desc[UR4][R8.64] ;  /* 0x0000000408097981 */ /* 0x000f62000c2e1900 */
[----:B0-----:R-:W0:Y:S03]  /*01f0*/  LDC.64 R4, c[0x0][0x240] ;  /* 0x00009000ff047b82 */ /* 0x001e260000000a00 */
[----:B------:R-:W3:Y:S01]  /*0200*/  LDG.E R2, desc[UR4][R2.64] ;  /* 0x0000000402027981 */ /* 0x000ee2000c1e1900 */
[----:B-1----:R-:W-:Y:S01]  /*0210*/  HFMA2.MMA R11, -RZ, RZ, 1.625, 0 ;  /* 0x3e800000ff0b7435 */ /* 0x002fe200000001ff */
[----:B--2---:R-:W-:-:S04]  /*0220*/  FADD R16, R16, 9.9999997473787516356e-06 ;  /* 0x3727c5ac10107421 */ /* 0x004fc80000000000 */
[----:B------:R-:W1:Y:S02]  /*0230*/  MUFU.SQRT R12, R16 ;  /* 0x00000010000c7308 */ /* 0x000e640000002000 */
[C---:B-1----:R-:W-:Y:S02]  /*0240*/  FSETP.GT.AND P0, PT, R12.reuse, 8.50705917302346158658e+37, PT ;  /* 0x7e8000000c00780b */ /* 0x042fe40003f04000 */
[----:B------:R-:W-:-:S11]  /*0250*/  FSETP.GEU.AND P1, PT, R12, 1.175494350822287508e-38, PT ;  /* 0x008000000c00780b */ /* 0x000fd60003f2e000 */
[----:B------:R-:W-:-:S04]  /*0260*/  @P0 FMUL R12, R12, 0.25 ;  /* 0x3e8000000c0c0820 */ /* 0x000fc80000400000 */
[----:B------:R-:W-:-:S06]  /*0270*/  @!P1 FMUL R12, R12, 16777216 ;  /* 0x4b8000000c0c9820 */ /* 0x000fcc0000400000 */
[----:B------:R-:W1:Y:S01]  /*0280*/  MUFU.RCP R12, R12 ;  /* 0x0000000c000c7308 */ /* 0x000e620000001000 */
[----:B------:R-:W-:Y:S01]  /*0290*/  FSEL R11, R11, 1, P0 ;  /* 0x3f8000000b0b7808 */ /* 0x000fe20000000000 */
[----:B----4-:R-:W-:-:S04]  /*02a0*/  FADD R7, R14, -R7 ;  /* 0x800000070e077221 */ /* 0x010fc80000000000 */
[----:B------:R-:W-:-:S04]  /*02b0*/  @!P1 FMUL R11, R11, 16777216 ;  /* 0x4b8000000b0b9820 */ /* 0x000fc80000400000 */
[----:B-1----:R-:W-:-:S04]  /*02c0*/  FMUL R6, R12, R11 ;  /* 0x0000000b0c067220 */ /* 0x002fc80000400000 */
[----:B------:R-:W-:-:S04]  /*02d0*/  FMUL R6, R7, R6 ;  /* 0x0000000607067220 */ /* 0x000fc80000400000 */
[----:B-----5:R-:W-:-:S04]  /*02e0*/  FFMA R9, R10, R6, R9 ;  /* 0x000000060a097223 */ /* 0x020fc80000000009 */
[----:B---3--:R-:W-:Y:S01]  /*02f0*/  FADD R6, R2, R9 ;  /* 0x0000000902067221 */ /* 0x008fe20000000000 */
[----:B------:R-:W-:Y:S01]  /*0300*/  FSETP.GEU.AND P0, PT, R9, -R2, PT ;  /* 0x800000020900720b */ /* 0x000fe20003f0e000 */
[----:B0-----:R-:W-:-:S03]  /*0310*/  IMAD.WIDE R2, R0, 0x4, R4 ;  /* 0x0000000400027825 */ /* 0x001fc600078e0204 */
[----:B------:R-:W-:-:S05]  /*0320*/  FSEL R5, R6, RZ, P0 ;  /* 0x000000ff06057208 */ /* 0x000fca0000000000 */
[----:B------:R-:W-:Y:S01]  /*0330*/  STG.E desc[UR4][R2.64], R5 ;  /* 0x0000000502007986 */ /* 0x000fe2000c101904 */
[----:B------:R-:W-:Y:S05]  /*0340*/  EXIT ;  /* 0x000000000000794d */ /* 0x000fea0003800000 */
.L_x_0:
[----:B------:R-:W-:-:S00]  /*0350*/  BRA `(.L_x_0) ;  /* 0xfffffffc00fc7947 */ /* 0x000fc0000383ffff */
[----:B------:R-:W-:-:S00]  /*0360*/  NOP ;  /* 0x0000000000007918 */ /* 0x000fc00000000000 */
        /* <DEDUP_REMOVED lines=9> */
.L_x_1:


//--------------------- .nv.global.init           --------------------------
	.section	.nv.global.init,"aw",@progbits
.nv.global.init:
	.type		_$_str,@object
	.size		_$_str,(_$_str_$_2 - _$_str)
_$_str:
        /*0000*/ 	.byte	0x5f, 0x5f, 0x43, 0x55, 0x44, 0x41, 0x5f, 0x46, 0x54, 0x5a, 0x00
	.type		_$_str_$_2,@object
	.size		_$_str_$_2,(.L_1 - _$_str_$_2)
_$_str_$_2:
        /*000b*/ 	.byte	0x5f, 0x5f, 0x43, 0x55, 0x44, 0x41, 0x5f, 0x50, 0x52, 0x45, 0x43, 0x5f, 0x53, 0x51, 0x52, 0x54
        /*001b*/ 	.byte	0x00
.L_1:


//--------------------- .nv.constant0.triton_poi_fused__native_batch_norm_legit_no_training_add_relu_18 --------------------------
	.section	.nv.constant0.triton_poi_fused__native_batch_norm_legit_no_training_add_relu_18,"a",@progbits
	.sectionflags	@""
	.align	4
.nv.constant0.triton_poi_fused__native_batch_norm_legit_no_training_add_relu_18:
	.zero		588
